//
// Generated by NVIDIA NVVM Compiler
//
// Compiler Build ID: CL-36424714
// Cuda compilation tools, release 13.0, V13.0.88
// Based on NVVM 20.0.0
//

.version 9.0
.target sm_100
.address_size 64

	// .globl	_Z9MatrixMulPfS_S_i

.visible .entry _Z9MatrixMulPfS_S_i(
	.param .u64 .ptr .align 1 _Z9MatrixMulPfS_S_i_param_0,
	.param .u64 .ptr .align 1 _Z9MatrixMulPfS_S_i_param_1,
	.param .u64 .ptr .align 1 _Z9MatrixMulPfS_S_i_param_2,
	.param .u32 _Z9MatrixMulPfS_S_i_param_3
)
{
	.reg .pred 	%p<10>;
	.reg .b32 	%r<42>;
	.reg .b32 	%f<56>;
	.reg .b64 	%rd<40>;

	ld.param.u64 	%rd8, [_Z9MatrixMulPfS_S_i_param_0];
	ld.param.u64 	%rd9, [_Z9MatrixMulPfS_S_i_param_1];
	ld.param.u64 	%rd10, [_Z9MatrixMulPfS_S_i_param_2];
	ld.param.u32 	%r19, [_Z9MatrixMulPfS_S_i_param_3];
	cvta.to.global.u64 	%rd1, %rd9;
	cvta.to.global.u64 	%rd2, %rd8;
	cvta.to.global.u64 	%rd11, %rd10;
	mov.u32 	%r20, %ctaid.x;
	mov.u32 	%r21, %ntid.x;
	mov.u32 	%r22, %tid.x;
	mad.lo.s32 	%r1, %r20, %r21, %r22;
	mov.u32 	%r23, %ctaid.y;
	mov.u32 	%r24, %ntid.y;
	mov.u32 	%r25, %tid.y;
	mad.lo.s32 	%r2, %r23, %r24, %r25;
	mov.u32 	%r26, %nctaid.y;
	mul.lo.s32 	%r3, %r24, %r26;
	mad.lo.s32 	%r27, %r1, %r3, %r2;
	mul.wide.s32 	%rd12, %r27, 4;
	add.s64 	%rd3, %rd11, %rd12;
	mov.b32 	%r28, 0;
	st.global.u32 	[%rd3], %r28;
	setp.lt.s32 	%p1, %r19, 1;
	@%p1 bra 	$L__BB0_12;
	mul.lo.s32 	%r4, %r19, %r1;
	mul.lo.s32 	%r5, %r2, %r3;
	and.b32  	%r6, %r19, 7;
	setp.lt.u32 	%p2, %r19, 8;
	mov.b32 	%r40, 0;
	mov.f32 	%f53, 0f00000000;
	@%p2 bra 	$L__BB0_4;
	and.b32  	%r40, %r19, 2147483640;
	neg.s32 	%r38, %r40;
	add.s64 	%rd4, %rd2, 16;
	mul.wide.u32 	%rd13, %r5, 4;
	add.s64 	%rd14, %rd13, %rd1;
	add.s64 	%rd39, %rd14, 16;
	mov.f32 	%f53, 0f00000000;
	mov.u32 	%r37, %r4;
$L__BB0_3:
	.pragma "nounroll";
	mul.wide.s32 	%rd15, %r37, 4;
	add.s64 	%rd16, %rd4, %rd15;
	ld.global.f32 	%f10, [%rd16+-16];
	ld.global.f32 	%f11, [%rd39+-16];
	fma.rn.f32 	%f12, %f10, %f11, %f53;
	st.global.f32 	[%rd3], %f12;
	ld.global.f32 	%f13, [%rd16+-12];
	ld.global.f32 	%f14, [%rd39+-12];
	fma.rn.f32 	%f15, %f13, %f14, %f12;
	st.global.f32 	[%rd3], %f15;
	ld.global.f32 	%f16, [%rd16+-8];
	ld.global.f32 	%f17, [%rd39+-8];
	fma.rn.f32 	%f18, %f16, %f17, %f15;
	st.global.f32 	[%rd3], %f18;
	ld.global.f32 	%f19, [%rd16+-4];
	ld.global.f32 	%f20, [%rd39+-4];
	fma.rn.f32 	%f21, %f19, %f20, %f18;
	st.global.f32 	[%rd3], %f21;
	ld.global.f32 	%f22, [%rd16];
	ld.global.f32 	%f23, [%rd39];
	fma.rn.f32 	%f24, %f22, %f23, %f21;
	st.global.f32 	[%rd3], %f24;
	ld.global.f32 	%f25, [%rd16+4];
	ld.global.f32 	%f26, [%rd39+4];
	fma.rn.f32 	%f27, %f25, %f26, %f24;
	st.global.f32 	[%rd3], %f27;
	ld.global.f32 	%f28, [%rd16+8];
	ld.global.f32 	%f29, [%rd39+8];
	fma.rn.f32 	%f30, %f28, %f29, %f27;
	st.global.f32 	[%rd3], %f30;
	ld.global.f32 	%f31, [%rd16+12];
	ld.global.f32 	%f32, [%rd39+12];
	fma.rn.f32 	%f53, %f31, %f32, %f30;
	st.global.f32 	[%rd3], %f53;
	add.s32 	%r38, %r38, 8;
	add.s32 	%r37, %r37, 8;
	add.s64 	%rd39, %rd39, 32;
	setp.ne.s32 	%p3, %r38, 0;
	@%p3 bra 	$L__BB0_3;
$L__BB0_4:
	setp.eq.s32 	%p4, %r6, 0;
	@%p4 bra 	$L__BB0_12;
	and.b32  	%r14, %r19, 3;
	setp.lt.u32 	%p5, %r6, 4;
	@%p5 bra 	$L__BB0_7;
	add.s32 	%r30, %r40, %r4;
	mul.wide.s32 	%rd17, %r30, 4;
	add.s64 	%rd18, %rd2, %rd17;
	ld.global.f32 	%f33, [%rd18];
	add.s32 	%r31, %r40, %r5;
	mul.wide.u32 	%rd19, %r31, 4;
	add.s64 	%rd20, %rd1, %rd19;
	ld.global.f32 	%f34, [%rd20];
	fma.rn.f32 	%f35, %f33, %f34, %f53;
	st.global.f32 	[%rd3], %f35;
	ld.global.f32 	%f36, [%rd18+4];
	cvt.u64.u32 	%rd21, %r5;
	cvt.u64.u32 	%rd22, %r40;
	add.s64 	%rd23, %rd22, %rd21;
	shl.b64 	%rd24, %rd23, 2;
	add.s64 	%rd25, %rd1, %rd24;
	ld.global.f32 	%f37, [%rd25+4];
	fma.rn.f32 	%f38, %f36, %f37, %f35;
	st.global.f32 	[%rd3], %f38;
	ld.global.f32 	%f39, [%rd18+8];
	ld.global.f32 	%f40, [%rd25+8];
	fma.rn.f32 	%f41, %f39, %f40, %f38;
	st.global.f32 	[%rd3], %f41;
	ld.global.f32 	%f42, [%rd18+12];
	ld.global.f32 	%f43, [%rd25+12];
	fma.rn.f32 	%f53, %f42, %f43, %f41;
	st.global.f32 	[%rd3], %f53;
	add.s32 	%r40, %r40, 4;
$L__BB0_7:
	setp.eq.s32 	%p6, %r14, 0;
	@%p6 bra 	$L__BB0_12;
	setp.eq.s32 	%p7, %r14, 1;
	@%p7 bra 	$L__BB0_10;
	add.s32 	%r32, %r40, %r4;
	mul.wide.s32 	%rd26, %r32, 4;
	add.s64 	%rd27, %rd2, %rd26;
	ld.global.f32 	%f44, [%rd27];
	add.s32 	%r33, %r40, %r5;
	mul.wide.u32 	%rd28, %r33, 4;
	add.s64 	%rd29, %rd1, %rd28;
	ld.global.f32 	%f45, [%rd29];
	fma.rn.f32 	%f46, %f44, %f45, %f53;
	st.global.f32 	[%rd3], %f46;
	ld.global.f32 	%f47, [%rd27+4];
	cvt.u64.u32 	%rd30, %r5;
	cvt.u64.u32 	%rd31, %r40;
	add.s64 	%rd32, %rd31, %rd30;
	shl.b64 	%rd33, %rd32, 2;
	add.s64 	%rd34, %rd1, %rd33;
	ld.global.f32 	%f48, [%rd34+4];
	fma.rn.f32 	%f53, %f47, %f48, %f46;
	st.global.f32 	[%rd3], %f53;
	add.s32 	%r40, %r40, 2;
$L__BB0_10:
	and.b32  	%r34, %r19, 1;
	setp.eq.b32 	%p8, %r34, 1;
	not.pred 	%p9, %p8;
	@%p9 bra 	$L__BB0_12;
	add.s32 	%r35, %r40, %r4;
	mul.wide.s32 	%rd35, %r35, 4;
	add.s64 	%rd36, %rd2, %rd35;
	ld.global.f32 	%f49, [%rd36];
	add.s32 	%r36, %r40, %r5;
	mul.wide.u32 	%rd37, %r36, 4;
	add.s64 	%rd38, %rd1, %rd37;
	ld.global.f32 	%f50, [%rd38];
	fma.rn.f32 	%f51, %f49, %f50, %f53;
	st.global.f32 	[%rd3], %f51;
$L__BB0_12:
	ret;

}


// ===== COMPILED SASS (sm_100) =====

	.target	sm_100

	.elftype	@"ET_EXEC"


//--------------------- .note.nv.tkinfo           --------------------------
	.section	.note.nv.tkinfo,"",@"SHT_NOTE"
	.sectionflags	@"SHF_NOTE_NV_TKINFO"
	.tkinfo
        /*0018*/ 	.word	0x00000002
        /*0030*/ 	.string	""
        /*0030*/ 	.string	"ptxas"
        /*0030*/ 	.string	"Cuda compilation tools, release 13.0, V13.0.88"
        /*0030*/ 	.string	"Build cuda_13.0.r13.0/compiler.36424714_0"
        /*0030*/ 	.string	"-arch sm_100 -m 64 "



//--------------------- .note.nv.cuinfo           --------------------------
	.section	.note.nv.cuinfo,"",@"SHT_NOTE"
	.sectionflags	@"SHF_NOTE_NV_CUINFO"
        /*0018*/ 	.short	0x0002
        /*001a*/ 	.short	0x0064
        /*001c*/ 	.short	0x0082
	.zero		2


//--------------------- .nv.info                  --------------------------
	.section	.nv.info,"",@"SHT_CUDA_INFO"
	.align	4


	//----- nvinfo : EIATTR_REGCOUNT
	.align		4
        /*0000*/ 	.byte	0x04, 0x2f
        /*0002*/ 	.short	(.L_1 - .L_0)
	.align		4
.L_0:
        /*0004*/ 	.word	index@(_Z9MatrixMulPfS_S_i)
        /*0008*/ 	.word	0x00000015


	//----- nvinfo : EIATTR_FRAME_SIZE
	.align		4
.L_1:
        /*000c*/ 	.byte	0x04, 0x11
        /*000e*/ 	.short	(.L_3 - .L_2)
	.align		4
.L_2:
        /*0010*/ 	.word	index@(_Z9MatrixMulPfS_S_i)
        /*0014*/ 	.word	0x00000000


	//----- nvinfo : EIATTR_MIN_STACK_SIZE
	.align		4
.L_3:
        /*0018*/ 	.byte	0x04, 0x12
        /*001a*/ 	.short	(.L_5 - .L_4)
	.align		4
.L_4:
        /*001c*/ 	.word	index@(_Z9MatrixMulPfS_S_i)
        /*0020*/ 	.word	0x00000000
.L_5:


//--------------------- .nv.compat                --------------------------
	.section	.nv.compat,"",@"SHT_CUDA_COMPAT_INFO"
	.align	4
        /*0000*/ 	.byte	0x02, 0x09, 0x00, 0x00, 0x02, 0x02, 0x01, 0x00, 0x02, 0x05, 0x05, 0x00, 0x03, 0x07, 0x01, 0x01
        /*0010*/ 	.byte	0x02, 0x03, 0x00, 0x00, 0x02, 0x06, 0x01, 0x00, 0x04, 0x0b, 0x08, 0x00, 0x09, 0x00, 0x00, 0x00
        /*0020*/ 	.byte	0x00, 0x00, 0x00, 0x00


//--------------------- .nv.info._Z9MatrixMulPfS_S_i --------------------------
	.section	.nv.info._Z9MatrixMulPfS_S_i,"",@"SHT_CUDA_INFO"
	.sectionflags	@""
	.align	4


	//----- nvinfo : EIATTR_CUDA_API_VERSION
	.align		4
        /*0000*/ 	.byte	0x04, 0x37
        /*0002*/ 	.short	(.L_7 - .L_6)
.L_6:
        /*0004*/ 	.word	0x00000082


	//----- nvinfo : EIATTR_KPARAM_INFO
	.align		4
.L_7:
        /*0008*/ 	.byte	0x04, 0x17
        /*000a*/ 	.short	(.L_9 - .L_8)
.L_8:
        /*000c*/ 	.word	0x00000000
        /*0010*/ 	.short	0x0003
        /*0012*/ 	.short	0x0018
        /*0014*/ 	.byte	0x00, 0xf0, 0x11, 0x00


	//----- nvinfo : EIATTR_KPARAM_INFO
	.align		4
.L_9:
        /*0018*/ 	.byte	0x04, 0x17
        /*001a*/ 	.short	(.L_11 - .L_10)
.L_10:
        /*001c*/ 	.word	0x00000000
        /*0020*/ 	.short	0x0002
        /*0022*/ 	.short	0x0010
        /*0024*/ 	.byte	0x00, 0xf5, 0x21, 0x00


	//----- nvinfo : EIATTR_KPARAM_INFO
	.align		4
.L_11:
        /*0028*/ 	.byte	0x04, 0x17
        /*002a*/ 	.short	(.L_13 - .L_12)
.L_12:
        /*002c*/ 	.word	0x00000000
        /*0030*/ 	.short	0x0001
        /*0032*/ 	.short	0x0008
        /*0034*/ 	.byte	0x00, 0xf5, 0x21, 0x00


	//----- nvinfo : EIATTR_KPARAM_INFO
	.align		4
.L_13:
        /*0038*/ 	.byte	0x04, 0x17
        /*003a*/ 	.short	(.L_15 - .L_14)
.L_14:
        /*003c*/ 	.word	0x00000000
        /*0040*/ 	.short	0x0000
        /*0042*/ 	.short	0x0000
        /*0044*/ 	.byte	0x00, 0xf5, 0x21, 0x00


	//----- nvinfo : EIATTR_SPARSE_MMA_MASK
	.align		4
.L_15:
        /*0048*/ 	.byte	0x03, 0x50
        /*004a*/ 	.short	0x0000


	//----- nvinfo : EIATTR_MAXREG_COUNT
	.align		4
        /*004c*/ 	.byte	0x03, 0x1b
        /*004e*/ 	.short	0x00ff


	//----- nvinfo : EIATTR_MERCURY_ISA_VERSION
	.align		4
        /*0050*/ 	.byte	0x03, 0x5f
        /*0052*/ 	.short	0x0101


	//----- nvinfo : EIATTR_VRC_CTA_INIT_COUNT
	.align		4
        /*0054*/ 	.byte	0x02, 0x4a
	.zero		1
	.zero		1


	//----- nvinfo : EIATTR_EXIT_INSTR_OFFSETS
	.align		4
        /*0058*/ 	.byte	0x04, 0x1c
        /*005a*/ 	.short	(.L_17 - .L_16)


	//   ....[0]....
.L_16:
        /*005c*/ 	.word	0x00000120


	//   ....[1]....
        /*0060*/ 	.word	0x00000510


	//   ....[2]....
        /*0064*/ 	.word	0x00000720


	//   ....[3]....
        /*0068*/ 	.word	0x000008b0


	//   ....[4]....
        /*006c*/ 	.word	0x00000960


	//----- nvinfo : EIATTR_CBANK_PARAM_SIZE
	.align		4
.L_17:
        /*0070*/ 	.byte	0x03, 0x19
        /*0072*/ 	.short	0x001c


	//----- nvinfo : EIATTR_PARAM_CBANK
	.align		4
        /*0074*/ 	.byte	0x04, 0x0a
        /*0076*/ 	.short	(.L_19 - .L_18)
	.align		4
.L_18:
        /*0078*/ 	.word	index@(.nv.constant0._Z9MatrixMulPfS_S_i)
        /*007c*/ 	.short	0x0380
        /*007e*/ 	.short	0x001c


	//----- nvinfo : EIATTR_SW_WAR
	.align		4
.L_19:
        /*0080*/ 	.byte	0x04, 0x36
        /*0082*/ 	.short	(.L_21 - .L_20)
.L_20:
        /*0084*/ 	.word	0x00000008
.L_21:


//--------------------- .nv.callgraph             --------------------------
	.section	.nv.callgraph,"",@"SHT_CUDA_CALLGRAPH"
	.align	4
	.sectionentsize	8
	.align		4
        /*0000*/ 	.word	0x00000000
	.align		4
        /*0004*/ 	.word	0xffffffff
	.align		4
        /*0008*/ 	.word	0x00000000
	.align		4
        /*000c*/ 	.word	0xfffffffe
	.align		4
        /*0010*/ 	.word	0x00000000
	.align		4
        /*0014*/ 	.word	0xfffffffd
	.align		4
        /*0018*/ 	.word	0x00000000
	.align		4
        /*001c*/ 	.word	0xfffffffc


//--------------------- .text._Z9MatrixMulPfS_S_i --------------------------
	.section	.text._Z9MatrixMulPfS_S_i,"ax",@progbits
	.align	128
        .global         _Z9MatrixMulPfS_S_i
        .type           _Z9MatrixMulPfS_S_i,@function
        .size           _Z9MatrixMulPfS_S_i,(.L_x_5 - _Z9MatrixMulPfS_S_i)
        .other          _Z9MatrixMulPfS_S_i,@"STO_CUDA_ENTRY STV_DEFAULT"
_Z9MatrixMulPfS_S_i:
.text._Z9MatrixMulPfS_S_i:
[----:B------:R-:W-:Y:S01]  /*0000*/  LDC R1, c[0x0][0x37c] ;  /* 0x0000df00ff017b82 */ /* 0x000fe20000000800 */
[----:B------:R-:W0:Y:S07]  /*0010*/  S2R R4, SR_TID.X ;  /* 0x0000000000047919 */ /* 0x000e2e0000002100 */
[----:B------:R-:W0:Y:S01]  /*0020*/  S2UR UR4, SR_CTAID.X ;  /* 0x00000000000479c3 */ /* 0x000e220000002500 */
[----:B------:R-:W1:Y:S01]  /*0030*/  LDCU.64 UR6, c[0x0][0x358] ;  /* 0x00006b00ff0677ac */ /* 0x000e620008000a00 */
[----:B------:R-:W2:Y:S06]  /*0040*/  S2R R6, SR_TID.Y ;  /* 0x0000000000067919 */ /* 0x000eac0000002200 */
[----:B------:R-:W0:Y:S08]  /*0050*/  LDC R5, c[0x0][0x360] ;  /* 0x0000d800ff057b82 */ /* 0x000e300000000800 */
[----:B------:R-:W2:Y:S08]  /*0060*/  S2UR UR5, SR_CTAID.Y ;  /* 0x00000000000579c3 */ /* 0x000eb00000002600 */
[----:B------:R-:W2:Y:S01]  /*0070*/  LDC R7, c[0x0][0x364] ;  /* 0x0000d900ff077b82 */ /* 0x000ea20000000800 */
[----:B------:R-:W3:Y:S07]  /*0080*/  LDCU UR8, c[0x0][0x374] ;  /* 0x00006e80ff0877ac */ /* 0x000eee0008000800 */
[----:B------:R-:W4:Y:S01]  /*0090*/  LDC R0, c[0x0][0x398] ;  /* 0x0000e600ff007b82 */ /* 0x000f220000000800 */
[----:B0-----:R-:W-:-:S07]  /*00a0*/  IMAD R5, R5, UR4, R4 ;  /* 0x0000000405057c24 */ /* 0x001fce000f8e0204 */
[----:B------:R-:W0:Y:S01]  /*00b0*/  LDC.64 R2, c[0x0][0x390] ;  /* 0x0000e400ff027b82 */ /* 0x000e220000000a00 */
[C---:B--2---:R-:W-:Y:S02]  /*00c0*/  IMAD R4, R7.reuse, UR5, R6 ;  /* 0x0000000507047c24 */ /* 0x044fe4000f8e0206 */
[----:B---3--:R-:W-:-:S04]  /*00d0*/  IMAD R7, R7, UR8, RZ ;  /* 0x0000000807077c24 */ /* 0x008fc8000f8e02ff */
[----:B------:R-:W-:Y:S01]  /*00e0*/  IMAD R9, R5, R7, R4 ;  /* 0x0000000705097224 */ /* 0x000fe200078e0204 */
[----:B----4-:R-:W-:-:S03]  /*00f0*/  ISETP.GE.AND P0, PT, R0, 0x1, PT ;  /* 0x000000010000780c */ /* 0x010fc60003f06270 */
[----:B0-----:R-:W-:-:S05]  /*0100*/  IMAD.WIDE R2, R9, 0x4, R2 ;  /* 0x0000000409027825 */ /* 0x001fca00078e0202 */
[----:B-1----:R0:W-:Y:S05]  /*0110*/  STG.E desc[UR6][R2.64], RZ ;  /* 0x000000ff02007986 */ /* 0x0021ea000c101906 */
[----:B------:R-:W-:Y:S05]  /*0120*/  @!P0 EXIT ;  /* 0x000000000000894d */ /* 0x000fea0003800000 */
[C---:B------:R-:W-:Y:S01]  /*0130*/  ISETP.GE.U32.AND P1, PT, R0.reuse, 0x8, PT ;  /* 0x000000080000780c */ /* 0x040fe20003f26070 */
[----:B------:R-:W-:Y:S01]  /*0140*/  HFMA2 R9, -RZ, RZ, 0, 0 ;  /* 0x00000000ff097431 */ /* 0x000fe200000001ff */
[----:B------:R-:W-:Y:S01]  /*0150*/  LOP3.LUT R16, R0, 0x7, RZ, 0xc0, !PT ;  /* 0x0000000700107812 */ /* 0x000fe200078ec0ff */
[----:B------:R-:W-:Y:S01]  /*0160*/  IMAD R4, R4, R7, RZ ;  /* 0x0000000704047224 */ /* 0x000fe200078e02ff */
[----:B------:R-:W-:Y:S01]  /*0170*/  MOV R7, RZ ;  /* 0x000000ff00077202 */ /* 0x000fe20000000f00 */
[----:B------:R-:W-:Y:S01]  /*0180*/  IMAD R5, R5, R0, RZ ;  /* 0x0000000005057224 */ /* 0x000fe200078e02ff */
[----:B------:R-:W-:-:S07]  /*0190*/  ISETP.NE.AND P0, PT, R16, RZ, PT ;  /* 0x000000ff1000720c */ /* 0x000fce0003f05270 */
[----:B------:R-:W-:Y:S06]  /*01a0*/  @!P1 BRA `(.L_x_0) ;  /* 0x0000000000d89947 */ /* 0x000fec0003800000 */
[----:B------:R-:W1:Y:S01]  /*01b0*/  LDC.64 R6, c[0x0][0x388] ;  /* 0x0000e200ff067b82 */ /* 0x000e620000000a00 */
[----:B------:R-:W2:Y:S01]  /*01c0*/  LDCU.64 UR4, c[0x0][0x380] ;  /* 0x00007000ff0477ac */ /* 0x000ea20008000a00 */
[----:B------:R-:W-:Y:S02]  /*01d0*/  LOP3.LUT R9, R0, 0x7ffffff8, RZ, 0xc0, !PT ;  /* 0x7ffffff800097812 */ /* 0x000fe400078ec0ff */
[----:B------:R-:W-:Y:S01]  /*01e0*/  MOV R8, R5 ;  /* 0x0000000500087202 */ /* 0x000fe20000000f00 */
[----:B--2---:R-:W-:-:S04]  /*01f0*/  UIADD3 UR4, UP0, UPT, UR4, 0x10, URZ ;  /* 0x0000001004047890 */ /* 0x004fc8000ff1e0ff */
[----:B------:R-:W-:Y:S01]  /*0200*/  UIADD3.X UR5, UPT, UPT, URZ, UR5, URZ, UP0, !UPT ;  /* 0x00000005ff057290 */ /* 0x000fe200087fe4ff */
[----:B-1----:R-:W-:-:S03]  /*0210*/  IMAD.WIDE.U32 R6, R4, 0x4, R6 ;  /* 0x0000000404067825 */ /* 0x002fc600078e0006 */
[----:B------:R-:W-:Y:S01]  /*0220*/  IADD3 R14, P1, PT, R6, 0x10, RZ ;  /* 0x00000010060e7810 */ /* 0x000fe20007f3e0ff */
[----:B------:R-:W-:-:S04]  /*0230*/  IMAD.MOV R6, RZ, RZ, -R9 ;  /* 0x000000ffff067224 */ /* 0x000fc800078e0a09 */
[----:B------:R-:W-:Y:S01]  /*0240*/  IMAD.X R17, RZ, RZ, R7, P1 ;  /* 0x000000ffff117224 */ /* 0x000fe200008e0607 */
[----:B------:R-:W-:-:S07]  /*0250*/  MOV R7, RZ ;  /* 0x000000ff00077202 */ /* 0x000fce0000000f00 */
.L_x_1:
[----:B------:R-:W-:Y:S01]  /*0260*/  MOV R12, UR4 ;  /* 0x00000004000c7c02 */ /* 0x000fe20008000f00 */
[----:B------:R-:W-:Y:S01]  /*0270*/  IMAD.MOV.U32 R10, RZ, RZ, R14 ;  /* 0x000000ffff0a7224 */ /* 0x000fe200078e000e */
[----:B------:R-:W-:Y:S02]  /*0280*/  MOV R13, UR5 ;  /* 0x00000005000d7c02 */ /* 0x000fe40008000f00 */
[----:B------:R-:W-:Y:S01]  /*0290*/  MOV R11, R17 ;  /* 0x00000011000b7202 */ /* 0x000fe20000000f00 */
[----:B------:R-:W-:-:S04]  /*02a0*/  IMAD.WIDE R12, R8, 0x4, R12 ;  /* 0x00000004080c7825 */ /* 0x000fc800078e020c */
[----:B-1----:R-:W2:Y:S04]  /*02b0*/  LDG.E R15, desc[UR6][R10.64+-0x10] ;  /* 0xfffff0060a0f7981 */ /* 0x002ea8000c1e1900 */
[----:B------:R-:W2:Y:S02]  /*02c0*/  LDG.E R14, desc[UR6][R12.64+-0x10] ;  /* 0xfffff0060c0e7981 */ /* 0x000ea4000c1e1900 */
[----:B--2---:R-:W-:-:S05]  /*02d0*/  FFMA R15, R14, R15, R7 ;  /* 0x0000000f0e0f7223 */ /* 0x004fca0000000007 */
[----:B------:R1:W-:Y:S04]  /*02e0*/  STG.E desc[UR6][R2.64], R15 ;  /* 0x0000000f02007986 */ /* 0x0003e8000c101906 */
[----:B------:R-:W2:Y:S04]  /*02f0*/  LDG.E R14, desc[UR6][R12.64+-0xc] ;  /* 0xfffff4060c0e7981 */ /* 0x000ea8000c1e1900 */
[----:B------:R-:W2:Y:S02]  /*0300*/  LDG.E R7, desc[UR6][R10.64+-0xc] ;  /* 0xfffff4060a077981 */ /* 0x000ea4000c1e1900 */
[----:B--2---:R-:W-:-:S05]  /*0310*/  FFMA R7, R14, R7, R15 ;  /* 0x000000070e077223 */ /* 0x004fca000000000f */
[----:B------:R2:W-:Y:S04]  /*0320*/  STG.E desc[UR6][R2.64], R7 ;  /* 0x0000000702007986 */ /* 0x0005e8000c101906 */
[----:B------:R-:W3:Y:S04]  /*0330*/  LDG.E R14, desc[UR6][R12.64+-0x8] ;  /* 0xfffff8060c0e7981 */ /* 0x000ee8000c1e1900 */
[----:B------:R-:W3:Y:S02]  /*0340*/  LDG.E R17, desc[UR6][R10.64+-0x8] ;  /* 0xfffff8060a117981 */ /* 0x000ee4000c1e1900 */
[----:B---3--:R-:W-:-:S05]  /*0350*/  FFMA R17, R14, R17, R7 ;  /* 0x000000110e117223 */ /* 0x008fca0000000007 */
[----:B------:R3:W-:Y:S04]  /*0360*/  STG.E desc[UR6][R2.64], R17 ;  /* 0x0000001102007986 */ /* 0x0007e8000c101906 */
[----:B------:R-:W1:Y:S04]  /*0370*/  LDG.E R14, desc[UR6][R12.64+-0x4] ;  /* 0xfffffc060c0e7981 */ /* 0x000e68000c1e1900 */
[----:B------:R-:W1:Y:S02]  /*0380*/  LDG.E R18, desc[UR6][R10.64+-0x4] ;  /* 0xfffffc060a127981 */ /* 0x000e64000c1e1900 */
[----:B-1----:R-:W-:-:S05]  /*0390*/  FFMA R15, R14, R18, R17 ;  /* 0x000000120e0f7223 */ /* 0x002fca0000000011 */
        /* <DEDUP_REMOVED lines=10> */
[----:B------:R-:W1:Y:S01]  /*0440*/  LDG.E R18, desc[UR6][R10.64+0x8] ;  /* 0x000008060a127981 */ /* 0x000e62000c1e1900 */
[----:B------:R-:W-:Y:S01]  /*0450*/  IADD3 R6, PT, PT, R6, 0x8, RZ ;  /* 0x0000000806067810 */ /* 0x000fe20007ffe0ff */
[----:B-1----:R-:W-:-:S05]  /*0460*/  FFMA R15, R14, R18, R17 ;  /* 0x000000120e0f7223 */ /* 0x002fca0000000011 */
[----:B------:R1:W-:Y:S04]  /*0470*/  STG.E desc[UR6][R2.64], R15 ;  /* 0x0000000f02007986 */ /* 0x0003e8000c101906 */
[----:B------:R-:W2:Y:S04]  /*0480*/  LDG.E R14, desc[UR6][R12.64+0xc] ;  /* 0x00000c060c0e7981 */ /* 0x000ea8000c1e1900 */
[----:B------:R-:W2:Y:S01]  /*0490*/  LDG.E R18, desc[UR6][R10.64+0xc] ;  /* 0x00000c060a127981 */ /* 0x000ea2000c1e1900 */
[----:B------:R-:W-:Y:S02]  /*04a0*/  ISETP.NE.AND P1, PT, R6, RZ, PT ;  /* 0x000000ff0600720c */ /* 0x000fe40003f25270 */
[----:B------:R-:W-:Y:S01]  /*04b0*/  IADD3 R8, PT, PT, R8, 0x8, RZ ;  /* 0x0000000808087810 */ /* 0x000fe20007ffe0ff */
[----:B--2---:R-:W-:Y:S01]  /*04c0*/  FFMA R7, R14, R18, R15 ;  /* 0x000000120e077223 */ /* 0x004fe2000000000f */
[----:B------:R-:W-:-:S04]  /*04d0*/  IADD3 R14, P2, PT, R10, 0x20, RZ ;  /* 0x000000200a0e7810 */ /* 0x000fc80007f5e0ff */
[----:B------:R1:W-:Y:S01]  /*04e0*/  STG.E desc[UR6][R2.64], R7 ;  /* 0x0000000702007986 */ /* 0x0003e2000c101906 */
[----:B---3--:R-:W-:-:S04]  /*04f0*/  IMAD.X R17, RZ, RZ, R11, P2 ;  /* 0x000000ffff117224 */ /* 0x008fc800010e060b */
[----:B------:R-:W-:Y:S05]  /*0500*/  @P1 BRA `(.L_x_1) ;  /* 0xfffffffc00541947 */ /* 0x000fea000383ffff */
.L_x_0:
[----:B------:R-:W-:Y:S05]  /*0510*/  @!P0 EXIT ;  /* 0x000000000000894d */ /* 0x000fea0003800000 */
[----:B------:R-:W-:Y:S02]  /*0520*/  ISETP.GE.U32.AND P1, PT, R16, 0x4, PT ;  /* 0x000000041000780c */ /* 0x000fe40003f26070 */
[----:B------:R-:W-:-:S04]  /*0530*/  LOP3.LUT R18, R0, 0x3, RZ, 0xc0, !PT ;  /* 0x0000000300127812 */ /* 0x000fc800078ec0ff */
[----:B------:R-:W-:-:S07]  /*0540*/  ISETP.NE.AND P0, PT, R18, RZ, PT ;  /* 0x000000ff1200720c */ /* 0x000fce0003f05270 */
[----:B------:R-:W-:Y:S06]  /*0550*/  @!P1 BRA `(.L_x_2) ;  /* 0x0000000000709947 */ /* 0x000fec0003800000 */
[----:B-1----:R-:W1:Y:S01]  /*0560*/  LDC.64 R14, c[0x0][0x388] ;  /* 0x0000e200ff0e7b82 */ /* 0x002e620000000a00 */
[-C--:B------:R-:W-:Y:S01]  /*0570*/  IADD3 R17, PT, PT, R4, R9.reuse, RZ ;  /* 0x0000000904117210 */ /* 0x080fe20007ffe0ff */
[----:B------:R-:W2:Y:S01]  /*0580*/  LDCU.64 UR4, c[0x0][0x388] ;  /* 0x00007100ff0477ac */ /* 0x000ea20008000a00 */
[----:B------:R-:W-:-:S05]  /*0590*/  IADD3 R13, PT, PT, R5, R9, RZ ;  /* 0x00000009050d7210 */ /* 0x000fca0007ffe0ff */
[----:B------:R-:W3:Y:S01]  /*05a0*/  LDC.64 R10, c[0x0][0x380] ;  /* 0x0000e000ff0a7b82 */ /* 0x000ee20000000a00 */
[----:B-1----:R-:W-:-:S06]  /*05b0*/  IMAD.WIDE.U32 R14, R17, 0x4, R14 ;  /* 0x00000004110e7825 */ /* 0x002fcc00078e000e */
[----:B------:R-:W4:Y:S01]  /*05c0*/  LDG.E R14, desc[UR6][R14.64] ;  /* 0x000000060e0e7981 */ /* 0x000f22000c1e1900 */
[----:B---3--:R-:W-:-:S05]  /*05d0*/  IMAD.WIDE R10, R13, 0x4, R10 ;  /* 0x000000040d0a7825 */ /* 0x008fca00078e020a */
[----:B------:R-:W4:Y:S01]  /*05e0*/  LDG.E R6, desc[UR6][R10.64] ;  /* 0x000000060a067981 */ /* 0x000f22000c1e1900 */
[----:B------:R-:W-:-:S05]  /*05f0*/  IADD3 R8, P1, PT, R4, R9, RZ ;  /* 0x0000000904087210 */ /* 0x000fca0007f3e0ff */
[----:B------:R-:W-:Y:S01]  /*0600*/  IMAD.X R13, RZ, RZ, RZ, P1 ;  /* 0x000000ffff0d7224 */ /* 0x000fe200008e06ff */
[----:B--2---:R-:W-:-:S04]  /*0610*/  LEA R12, P1, R8, UR4, 0x2 ;  /* 0x00000004080c7c11 */ /* 0x004fc8000f8210ff */
[----:B------:R-:W-:Y:S01]  /*0620*/  LEA.HI.X R13, R8, UR5, R13, 0x2, P1 ;  /* 0x00000005080d7c11 */ /* 0x000fe200088f140d */
[----:B----4-:R-:W-:-:S05]  /*0630*/  FFMA R7, R6, R14, R7 ;  /* 0x0000000e06077223 */ /* 0x010fca0000000007 */
        /* <DEDUP_REMOVED lines=13> */
[----:B------:R2:W-:Y:S02]  /*0710*/  STG.E desc[UR6][R2.64], R7 ;  /* 0x0000000702007986 */ /* 0x0005e4000c101906 */
.L_x_2:
[----:B------:R-:W-:Y:S05]  /*0720*/  @!P0 EXIT ;  /* 0x000000000000894d */ /* 0x000fea0003800000 */
[----:B------:R-:W-:Y:S02]  /*0730*/  ISETP.NE.AND P1, PT, R18, 0x1, PT ;  /* 0x000000011200780c */ /* 0x000fe40003f25270 */
[----:B------:R-:W-:-:S04]  /*0740*/  LOP3.LUT R0, R0, 0x1, RZ, 0xc0, !PT ;  /* 0x0000000100007812 */ /* 0x000fc800078ec0ff */
[----:B------:R-:W-:-:S07]  /*0750*/  ISETP.NE.U32.AND P0, PT, R0, 0x1, PT ;  /* 0x000000010000780c */ /* 0x000fce0003f05070 */
[----:B------:R-:W-:Y:S06]  /*0760*/  @!P1 BRA `(.L_x_3) ;  /* 0x0000000000509947 */ /* 0x000fec0003800000 */
[----:B------:R-:W3:Y:S01]  /*0770*/  LDC.64 R12, c[0x0][0x388] ;  /* 0x0000e200ff0c7b82 */ /* 0x000ee20000000a00 */
[-C--:B--2---:R-:W-:Y:S01]  /*0780*/  IADD3 R17, PT, PT, R4, R9.reuse, RZ ;  /* 0x0000000904117210 */ /* 0x084fe20007ffe0ff */
[----:B------:R-:W2:Y:S01]  /*0790*/  LDCU.64 UR4, c[0x0][0x388] ;  /* 0x00007100ff0477ac */ /* 0x000ea20008000a00 */
[----:B-1----:R-:W-:-:S05]  /*07a0*/  IADD3 R15, PT, PT, R5, R9, RZ ;  /* 0x00000009050f7210 */ /* 0x002fca0007ffe0ff */
[----:B------:R-:W1:Y:S01]  /*07b0*/  LDC.64 R10, c[0x0][0x380] ;  /* 0x0000e000ff0a7b82 */ /* 0x000e620000000a00 */
[----:B---3--:R-:W-:-:S06]  /*07c0*/  IMAD.WIDE.U32 R12, R17, 0x4, R12 ;  /* 0x00000004110c7825 */ /* 0x008fcc00078e000c */
[----:B------:R-:W3:Y:S01]  /*07d0*/  LDG.E R12, desc[UR6][R12.64] ;  /* 0x000000060c0c7981 */ /* 0x000ee2000c1e1900 */
[----:B-1----:R-:W-:-:S05]  /*07e0*/  IMAD.WIDE R10, R15, 0x4, R10 ;  /* 0x000000040f0a7825 */ /* 0x002fca00078e020a */
[----:B------:R-:W3:Y:S01]  /*07f0*/  LDG.E R0, desc[UR6][R10.64] ;  /* 0x000000060a007981 */ /* 0x000ee2000c1e1900 */
[----:B------:R-:W-:-:S05]  /*0800*/  IADD3 R6, P1, PT, R4, R9, RZ ;  /* 0x0000000904067210 */ /* 0x000fca0007f3e0ff */
[----:B------:R-:W-:Y:S01]  /*0810*/  IMAD.X R15, RZ, RZ, RZ, P1 ;  /* 0x000000ffff0f7224 */ /* 0x000fe200008e06ff */
[----:B--2---:R-:W-:-:S04]  /*0820*/  LEA R14, P1, R6, UR4, 0x2 ;  /* 0x00000004060e7c11 */ /* 0x004fc8000f8210ff */
[----:B------:R-:W-:Y:S01]  /*0830*/  LEA.HI.X R15, R6, UR5, R15, 0x2, P1 ;  /* 0x00000005060f7c11 */ /* 0x000fe200088f140f */
[----:B---3--:R-:W-:-:S05]  /*0840*/  FFMA R17, R0, R12, R7 ;  /* 0x0000000c00117223 */ /* 0x008fca0000000007 */
[----:B------:R3:W-:Y:S04]  /*0850*/  STG.E desc[UR6][R2.64], R17 ;  /* 0x0000001102007986 */ /* 0x0007e8000c101906 */
[----:B------:R-:W2:Y:S04]  /*0860*/  LDG.E R0, desc[UR6][R10.64+0x4] ;  /* 0x000004060a007981 */ /* 0x000ea8000c1e1900 */
[----:B------:R-:W2:Y:S01]  /*0870*/  LDG.E R14, desc[UR6][R14.64+0x4] ;  /* 0x000004060e0e7981 */ /* 0x000ea2000c1e1900 */
[----:B------:R-:W-:Y:S01]  /*0880*/  IADD3 R9, PT, PT, R9, 0x2, RZ ;  /* 0x0000000209097810 */ /* 0x000fe20007ffe0ff */
[----:B--2---:R-:W-:-:S05]  /*0890*/  FFMA R7, R0, R14, R17 ;  /* 0x0000000e00077223 */ /* 0x004fca0000000011 */
[----:B------:R3:W-:Y:S02]  /*08a0*/  STG.E desc[UR6][R2.64], R7 ;  /* 0x0000000702007986 */ /* 0x0007e4000c101906 */
.L_x_3:
[----:B------:R-:W-:Y:S05]  /*08b0*/  @P0 EXIT ;  /* 0x000000000000094d */ /* 0x000fea0003800000 */
[----:B------:R-:W4:Y:S01]  /*08c0*/  LDC.64 R10, c[0x0][0x380] ;  /* 0x0000e000ff0a7b82 */ /* 0x000f220000000a00 */
[-C--:B------:R-:W-:Y:S02]  /*08d0*/  IADD3 R5, PT, PT, R5, R9.reuse, RZ ;  /* 0x0000000905057210 */ /* 0x080fe40007ffe0ff */
[----:B------:R-:W-:-:S05]  /*08e0*/  IADD3 R9, PT, PT, R4, R9, RZ ;  /* 0x0000000904097210 */ /* 0x000fca0007ffe0ff */
[----:B------:R-:W5:Y:S01]  /*08f0*/  LDC.64 R12, c[0x0][0x388] ;  /* 0x0000e200ff0c7b82 */ /* 0x000f620000000a00 */
[----:B----4-:R-:W-:-:S06]  /*0900*/  IMAD.WIDE R4, R5, 0x4, R10 ;  /* 0x0000000405047825 */ /* 0x010fcc00078e020a */
[----:B------:R-:W1:Y:S01]  /*0910*/  LDG.E R4, desc[UR6][R4.64] ;  /* 0x0000000604047981 */ /* 0x000e62000c1e1900 */
[----:B-----5:R-:W-:-:S06]  /*0920*/  IMAD.WIDE.U32 R8, R9, 0x4, R12 ;  /* 0x0000000409087825 */ /* 0x020fcc00078e000c */
[----:B------:R-:W1:Y:S02]  /*0930*/  LDG.E R8, desc[UR6][R8.64] ;  /* 0x0000000608087981 */ /* 0x000e64000c1e1900 */
[----:B-123--:R-:W-:-:S05]  /*0940*/  FFMA R7, R4, R8, R7 ;  /* 0x0000000804077223 */ /* 0x00efca0000000007 */
[----:B------:R-:W-:Y:S01]  /*0950*/  STG.E desc[UR6][R2.64], R7 ;  /* 0x0000000702007986 */ /* 0x000fe2000c101906 */
[----:B------:R-:W-:Y:S05]  /*0960*/  EXIT ;  /* 0x000000000000794d */ /* 0x000fea0003800000 */
.L_x_4:
[----:B------:R-:W-:-:S00]  /*0970*/  BRA `(.L_x_4) ;  /* 0xfffffffc00fc7947 */ /* 0x000fc0000383ffff */
[----:B------:R-:W-:-:S00]  /*0980*/  NOP ;  /* 0x0000000000007918 */ /* 0x000fc00000000000 */
[----:B------:R-:W-:-:S00]  /*0990*/  NOP ;  /* 0x0000000000007918 */ /* 0x000fc00000000000 */
[----:B------:R-:W-:-:S00]  /*09a0*/  NOP ;  /* 0x0000000000007918 */ /* 0x000fc00000000000 */
[----:B------:R-:W-:-:S00]  /*09b0*/  NOP ;  /* 0x0000000000007918 */ /* 0x000fc00000000000 */
[----:B------:R-:W-:-:S00]  /*09c0*/  NOP ;  /* 0x0000000000007918 */ /* 0x000fc00000000000 */
[----:B------:R-:W-:-:S00]  /*09d0*/  NOP ;  /* 0x0000000000007918 */ /* 0x000fc00000000000 */
[----:B------:R-:W-:-:S00]  /*09e0*/  NOP ;  /* 0x0000000000007918 */ /* 0x000fc00000000000 */
[----:B------:R-:W-:-:S00]  /*09f0*/  NOP ;  /* 0x0000000000007918 */ /* 0x000fc00000000000 */
.L_x_5:


//--------------------- .nv.shared.reserved.0     --------------------------
	.section	.nv.shared.reserved.0,"aw",@nobits
	.weak		__nv_reservedSMEM_offset_0_alias
	.size		__nv_reservedSMEM_offset_0_alias, 0, 64
	.other		__nv_reservedSMEM_offset_0_alias,@"STO_CUDA_RESERVED_SHARED STV_DEFAULT"
__nv_reservedSMEM_offset_0_alias:
	.zero		0
	.zero		64


//--------------------- .nv.constant0._Z9MatrixMulPfS_S_i --------------------------
	.section	.nv.constant0._Z9MatrixMulPfS_S_i,"a",@progbits
	.sectionflags	@""
	.align	4
.nv.constant0._Z9MatrixMulPfS_S_i:
	.zero		924


//--------------------- SYMBOLS --------------------------

	.type		.nv.reservedSmem.offset0,@object
	.size		.nv.reservedSmem.offset0,0x4
